	.headerflags	@"EF_CUDA_TEXMODE_UNIFIED EF_CUDA_64BIT_ADDRESS EF_CUDA_ACCELERATORS EF_CUDA_SM90 EF_CUDA_VIRTUAL_SM(EF_CUDA_SM90)"
	.elftype	@"ET_EXEC"


//--------------------- .nv.info                  --------------------------
	.section	.nv.info,"",@"SHT_CUDA_INFO"
	.align	4


	//----- nvinfo : EIATTR_REGCOUNT
	.align		4
        /*0000*/ 	.byte	0x04, 0x2f
        /*0002*/ 	.short	(.L_3 - .L_2)
	.align		4
.L_2:
        /*0004*/ 	.word	index@(triton_poi_fused__native_batch_norm_legit_no_training_sigmoid_12)
        /*0008*/ 	.word	0x00000012


	//----- nvinfo : EIATTR_MIN_STACK_SIZE
	.align		4
.L_3:
        /*000c*/ 	.byte	0x04, 0x12
        /*000e*/ 	.short	(.L_5 - .L_4)
	.align		4
.L_4:
        /*0010*/ 	.word	index@(triton_poi_fused__native_batch_norm_legit_no_training_sigmoid_12)
        /*0014*/ 	.word	0x00000000


	//----- nvinfo : EIATTR_FRAME_SIZE
	.align		4
.L_5:
        /*0018*/ 	.byte	0x04, 0x11
        /*001a*/ 	.short	(.L_7 - .L_6)
	.align		4
.L_6:
        /*001c*/ 	.word	index@(triton_poi_fused__native_batch_norm_legit_no_training_sigmoid_12)
        /*0020*/ 	.word	0x00000000


	//----- nvinfo : EIATTR_MIN_STACK_SIZE
	.align		4
.L_7:
        /*0024*/ 	.byte	0x04, 0x12
        /*0026*/ 	.short	(.L_9 - .L_8)
	.align		4
.L_8:
        /*0028*/ 	.word	index@(triton_poi_fused__native_batch_norm_legit_no_training_sigmoid_12)
        /*002c*/ 	.word	0x00000000
.L_9:


//--------------------- .nv.info.triton_poi_fused__native_batch_norm_legit_no_training_sigmoid_12 --------------------------
	.section	.nv.info.triton_poi_fused__native_batch_norm_legit_no_training_sigmoid_12,"",@"SHT_CUDA_INFO"
	.sectionflags	@""
	.align	4


	//----- nvinfo : EIATTR_CUDA_API_VERSION
	.align		4
        /*0000*/ 	.byte	0x04, 0x37
        /*0002*/ 	.short	(.L_11 - .L_10)
.L_10:
        /*0004*/ 	.word	0x0000007c


	//----- nvinfo : EIATTR_KPARAM_INFO
	.align		4
.L_11:
        /*0008*/ 	.byte	0x04, 0x17
        /*000a*/ 	.short	(.L_13 - .L_12)
.L_12:
        /*000c*/ 	.word	0x00000000
        /*0010*/ 	.short	0x0006
        /*0012*/ 	.short	0x0030
        /*0014*/ 	.byte	0x00, 0xf0, 0x11, 0x00


	//----- nvinfo : EIATTR_KPARAM_INFO
	.align		4
.L_13:
        /*0018*/ 	.byte	0x04, 0x17
        /*001a*/ 	.short	(.L_15 - .L_14)
.L_14:
        /*001c*/ 	.word	0x00000000
        /*0020*/ 	.short	0x0005
        /*0022*/ 	.short	0x0028
        /*0024*/ 	.byte	0x00, 0xf4, 0x21, 0x00


	//----- nvinfo : EIATTR_KPARAM_INFO
	.align		4
.L_15:
        /*0028*/ 	.byte	0x04, 0x17
        /*002a*/ 	.short	(.L_17 - .L_16)
.L_16:
        /*002c*/ 	.word	0x00000000
        /*0030*/ 	.short	0x0004
        /*0032*/ 	.short	0x0020
        /*0034*/ 	.byte	0x00, 0xf4, 0x21, 0x00


	//----- nvinfo : EIATTR_KPARAM_INFO
	.align		4
.L_17:
        /*0038*/ 	.byte	0x04, 0x17
        /*003a*/ 	.short	(.L_19 - .L_18)
.L_18:
        /*003c*/ 	.word	0x00000000
        /*0040*/ 	.short	0x0003
        /*0042*/ 	.short	0x0018
        /*0044*/ 	.byte	0x00, 0xf4, 0x21, 0x00


	//----- nvinfo : EIATTR_KPARAM_INFO
	.align		4
.L_19:
        /*0048*/ 	.byte	0x04, 0x17
        /*004a*/ 	.short	(.L_21 - .L_20)
.L_20:
        /*004c*/ 	.word	0x00000000
        /*0050*/ 	.short	0x0002
        /*0052*/ 	.short	0x0010
        /*0054*/ 	.byte	0x00, 0xf4, 0x21, 0x00


	//----- nvinfo : EIATTR_KPARAM_INFO
	.align		4
.L_21:
        /*0058*/ 	.byte	0x04, 0x17
        /*005a*/ 	.short	(.L_23 - .L_22)
.L_22:
        /*005c*/ 	.word	0x00000000
        /*0060*/ 	.short	0x0001
        /*0062*/ 	.short	0x0008
        /*0064*/ 	.byte	0x00, 0xf4, 0x21, 0x00


	//----- nvinfo : EIATTR_KPARAM_INFO
	.align		4
.L_23:
        /*0068*/ 	.byte	0x04, 0x17
        /*006a*/ 	.short	(.L_25 - .L_24)
.L_24:
        /*006c*/ 	.word	0x00000000
        /*0070*/ 	.short	0x0000
        /*0072*/ 	.short	0x0000
        /*0074*/ 	.byte	0x00, 0xf4, 0x21, 0x00


	//----- nvinfo : EIATTR_SPARSE_MMA_MASK
	.align		4
.L_25:
        /*0078*/ 	.byte	0x03, 0x50
        /*007a*/ 	.short	0x0000


	//----- nvinfo : EIATTR_MAXREG_COUNT
	.align		4
        /*007c*/ 	.byte	0x03, 0x1b
        /*007e*/ 	.short	0x00ff


	//----- nvinfo : EIATTR_EXIT_INSTR_OFFSETS
	.align		4
        /*0080*/ 	.byte	0x04, 0x1c
        /*0082*/ 	.short	(.L_27 - .L_26)


	//   ....[0]....
.L_26:
        /*0084*/ 	.word	0x00000390


	//   ....[1]....
        /*0088*/ 	.word	0x000003b0


	//----- nvinfo : EIATTR_REQNTID
	.align		4
.L_27:
        /*008c*/ 	.byte	0x04, 0x10
        /*008e*/ 	.short	(.L_29 - .L_28)
.L_28:
        /*0090*/ 	.word	0x00000080
        /*0094*/ 	.word	0x00000001
        /*0098*/ 	.word	0x00000001


	//----- nvinfo : EIATTR_CBANK_PARAM_SIZE
	.align		4
.L_29:
        /*009c*/ 	.byte	0x03, 0x19
        /*009e*/ 	.short	0x0034


	//----- nvinfo : EIATTR_PARAM_CBANK
	.align		4
        /*00a0*/ 	.byte	0x04, 0x0a
        /*00a2*/ 	.short	(.L_31 - .L_30)
	.align		4
.L_30:
        /*00a4*/ 	.word	index@(.nv.constant0.triton_poi_fused__native_batch_norm_legit_no_training_sigmoid_12)
        /*00a8*/ 	.short	0x0210
        /*00aa*/ 	.short	0x0034


	//----- nvinfo : EIATTR_SW_WAR
	.align		4
.L_31:
        /*00ac*/ 	.byte	0x04, 0x36
        /*00ae*/ 	.short	(.L_33 - .L_32)
.L_32:
        /*00b0*/ 	.word	0x00000008
.L_33:


//--------------------- .nv.callgraph             --------------------------
	.section	.nv.callgraph,"",@"SHT_CUDA_CALLGRAPH"
	.align	4
	.sectionentsize	8
	.align		4
        /*0000*/ 	.word	0x00000000
	.align		4
        /*0004*/ 	.word	0xffffffff
	.align		4
        /*0008*/ 	.word	0x00000000
	.align		4
        /*000c*/ 	.word	0xfffffffe
	.align		4
        /*0010*/ 	.word	0x00000000
	.align		4
        /*0014*/ 	.word	0xfffffffd
	.align		4
        /*0018*/ 	.word	0x00000000
	.align		4
        /*001c*/ 	.word	0xfffffffc


//--------------------- .nv.constant4             --------------------------
	.section	.nv.constant4,"a",@progbits
	.align	8
	.align		8
.nv.constant4:
        /*0000*/ 	.dword	_$_str
	.align		8
        /*0008*/ 	.dword	_$_str_$_2


//--------------------- .text.triton_poi_fused__native_batch_norm_legit_no_training_sigmoid_12 --------------------------
	.section	.text.triton_poi_fused__native_batch_norm_legit_no_training_sigmoid_12,"ax",@progbits
	.align	128
        .global         triton_poi_fused__native_batch_norm_legit_no_training_sigmoid_12
        .type           triton_poi_fused__native_batch_norm_legit_no_training_sigmoid_12,@function
        .size           triton_poi_fused__native_batch_norm_legit_no_training_sigmoid_12,(.L_x_1 - triton_poi_fused__native_batch_norm_legit_no_training_sigmoid_12)
        .other          triton_poi_fused__native_batch_norm_legit_no_training_sigmoid_12,@"STO_CUDA_ENTRY STV_DEFAULT"
triton_poi_fused__native_batch_norm_legit_no_training_sigmoid_12:
.text.triton_poi_fused__native_batch_norm_legit_no_training_sigmoid_12:
[----:B------:R-:W0:Y:S01]  /*0000*/  LDC R1, c[0x0][0x28] ;  /* 0x00000a00ff017b82 */ /* 0x000e220000000800 */
[----:B------:R-:W1:Y:S07]  /*0010*/  S2R R0, SR_TID.X ;  /* 0x0000000000007919 */ /* 0x000e6e0000002100 */
[----:B------:R-:W2:Y:S01]  /*0020*/  LDC.64 R6, c[0x0][0x220] ;  /* 0x00008800ff067b82 */ /* 0x000ea20000000a00 */
[----:B------:R-:W-:Y:S01]  /*0030*/  CS2R R14, SRZ ;  /* 0x00000000000e7805 */ /* 0x000fe2000001ff00 */
[----:B------:R-:W-:Y:S01]  /*0040*/  ULDC.64 UR4, c[0x0][0x208] ;  /* 0x0000820000047ab9 */ /* 0x000fe20000000a00 */
[----:B------:R-:W3:Y:S05]  /*0050*/  S2R R3, SR_CTAID.X ;  /* 0x0000000000037919 */ /* 0x000eea0000002500 */
[----:B------:R-:W4:Y:S08]  /*0060*/  LDC.64 R4, c[0x0][0x218] ;  /* 0x00008600ff047b82 */ /* 0x000f300000000a00 */
[----:B------:R-:W5:Y:S08]  /*0070*/  LDC.64 R8, c[0x0][0x228] ;  /* 0x00008a00ff087b82 */ /* 0x000f700000000a00 */
[----:B------:R-:W5:Y:S01]  /*0080*/  LDC.64 R10, c[0x0][0x230] ;  /* 0x00008c00ff0a7b82 */ /* 0x000f620000000a00 */
[----:B-1----:R-:W-:-:S04]  /*0090*/  LOP3.LUT R0, R0, 0x7f, RZ, 0xc0, !PT ;  /* 0x0000007f00007812 */ /* 0x002fc800078ec0ff */
[----:B---3--:R-:W-:-:S04]  /*00a0*/  LEA R0, R3, R0, 0x7 ;  /* 0x0000000003007211 */ /* 0x008fc800078e38ff */
[C---:B------:R-:W-:Y:S01]  /*00b0*/  ISETP.GE.AND P0, PT, R0.reuse, 0xa0, PT ;  /* 0x000000a00000780c */ /* 0x040fe20003f06270 */
[----:B------:R-:W-:-:S05]  /*00c0*/  IMAD.HI R2, R0, 0x66666667, RZ ;  /* 0x6666666700027827 */ /* 0x000fca00078e02ff */
[----:B------:R-:W-:-:S04]  /*00d0*/  SHF.R.U32.HI R3, RZ, 0x1f, R2 ;  /* 0x0000001fff037819 */ /* 0x000fc80000011602 */
[----:B------:R-:W-:-:S05]  /*00e0*/  LEA.HI.SX32 R3, R2, R3, 0x1c ;  /* 0x0000000302037211 */ /* 0x000fca00078fe2ff */
[----:B------:R-:W-:Y:S02]  /*00f0*/  IMAD R13, R3, -0x28, R0 ;  /* 0xffffffd8030d7824 */ /* 0x000fe400078e0200 */
[----:B------:R-:W1:Y:S02]  /*0100*/  LDC.64 R2, c[0x0][0x210] ;  /* 0x00008400ff027b82 */ /* 0x000e640000000a00 */
[----:B--2---:R-:W-:-:S05]  /*0110*/  IMAD.WIDE R6, R13, 0x4, R6 ;  /* 0x000000040d067825 */ /* 0x004fca00078e0206 */
[----:B------:R5:W2:Y:S01]  /*0120*/  @!P0 LDG.E.EL R14, desc[UR4][R6.64] ;  /* 0x00000004060e8981 */ /* 0x000aa2000c2e1900 */
[----:B------:R-:W-:Y:S01]  /*0130*/  HFMA2.MMA R12, -RZ, RZ, 0, 0 ;  /* 0x00000000ff0c7435 */ /* 0x000fe200000001ff */
[----:B----4-:R-:W-:-:S05]  /*0140*/  IMAD.WIDE R4, R13, 0x4, R4 ;  /* 0x000000040d047825 */ /* 0x010fca00078e0204 */
[----:B------:R3:W4:Y:S01]  /*0150*/  @!P0 LDG.E.EL R15, desc[UR4][R4.64] ;  /* 0x00000004040f8981 */ /* 0x000722000c2e1900 */
[----:B-----5:R-:W-:-:S04]  /*0160*/  IMAD.WIDE R6, R13, 0x4, R8 ;  /* 0x000000040d067825 */ /* 0x020fc800078e0208 */
[----:B-1----:R-:W-:-:S04]  /*0170*/  IMAD.WIDE R2, R0, 0x4, R2 ;  /* 0x0000000400027825 */ /* 0x002fc800078e0202 */
[----:B0-----:R-:W-:Y:S01]  /*0180*/  IMAD.WIDE R8, R13, 0x4, R10 ;  /* 0x000000040d087825 */ /* 0x001fe200078e020a */
[----:B------:R0:W4:Y:S01]  /*0190*/  @!P0 LDG.E R12, desc[UR4][R2.64] ;  /* 0x00000004020c8981 */ /* 0x000122000c1e1900 */
[----:B------:R-:W-:-:S06]  /*01a0*/  CS2R R10, SRZ ;  /* 0x00000000000a7805 */ /* 0x000fcc000001ff00 */
[----:B------:R-:W5:Y:S04]  /*01b0*/  @!P0 LDG.E.EL R10, desc[UR4][R6.64] ;  /* 0x00000004060a8981 */ /* 0x000f68000c2e1900 */
[----:B------:R-:W5:Y:S01]  /*01c0*/  @!P0 LDG.E.EL R11, desc[UR4][R8.64] ;  /* 0x00000004080b8981 */ /* 0x000f62000c2e1900 */
[----:B---3--:R-:W-:Y:S01]  /*01d0*/  MOV R5, 0x3e800000 ;  /* 0x3e80000000057802 */ /* 0x008fe20000000f00 */
[----:B--2---:R-:W-:-:S04]  /*01e0*/  FADD R14, R14, 9.9999997473787516356e-06 ;  /* 0x3727c5ac0e0e7421 */ /* 0x004fc80000000000 */
[----:B------:R-:W1:Y:S02]  /*01f0*/  MUFU.SQRT R13, R14 ;  /* 0x0000000e000d7308 */ /* 0x000e640000002000 */
[C---:B-1----:R-:W-:Y:S02]  /*0200*/  FSETP.GT.AND P1, PT, R13.reuse, 8.50705917302346158658e+37, PT ;  /* 0x7e8000000d00780b */ /* 0x042fe40003f24000 */
[----:B------:R-:W-:-:S11]  /*0210*/  FSETP.GEU.AND P2, PT, R13, 1.175494350822287508e-38, PT ;  /* 0x008000000d00780b */ /* 0x000fd60003f4e000 */
[----:B------:R-:W-:-:S04]  /*0220*/  @P1 FMUL R13, R13, 0.25 ;  /* 0x3e8000000d0d1820 */ /* 0x000fc80000400000 */
[----:B------:R-:W-:-:S06]  /*0230*/  @!P2 FMUL R13, R13, 16777216 ;  /* 0x4b8000000d0da820 */ /* 0x000fcc0000400000 */
[----:B------:R-:W1:Y:S01]  /*0240*/  MUFU.RCP R13, R13 ;  /* 0x0000000d000d7308 */ /* 0x000e620000001000 */
[----:B0-----:R-:W-:Y:S01]  /*0250*/  FSEL R2, R5, 1, P1 ;  /* 0x3f80000005027808 */ /* 0x001fe20000800000 */
[----:B----4-:R-:W-:-:S04]  /*0260*/  FADD R12, -R15, R12 ;  /* 0x0000000c0f0c7221 */ /* 0x010fc80000000100 */
[----:B------:R-:W-:-:S04]  /*0270*/  @!P2 FMUL R2, R2, 16777216 ;  /* 0x4b8000000202a820 */ /* 0x000fc80000400000 */
[----:B-1----:R-:W-:-:S04]  /*0280*/  FMUL R3, R13, R2 ;  /* 0x000000020d037220 */ /* 0x002fc80000400000 */
[----:B------:R-:W-:-:S04]  /*0290*/  FMUL R12, R12, R3 ;  /* 0x000000030c0c7220 */ /* 0x000fc80000400000 */
[----:B-----5:R-:W-:-:S04]  /*02a0*/  FFMA R10, R12, R10, R11 ;  /* 0x0000000a0c0a7223 */ /* 0x020fc8000000000b */
[----:B------:R-:W-:-:S04]  /*02b0*/  FADD R10, RZ, -R10 ;  /* 0x8000000aff0a7221 */ /* 0x000fc80000000000 */
[----:B------:R-:W-:-:S05]  /*02c0*/  FMUL R10, R10, 1.4426950216293334961 ;  /* 0x3fb8aa3b0a0a7820 */ /* 0x000fca0000400000 */
[----:B------:R-:W-:-:S13]  /*02d0*/  FSETP.GEU.AND P1, PT, R10, -126, PT ;  /* 0xc2fc00000a00780b */ /* 0x000fda0003f2e000 */
[----:B------:R-:W-:-:S04]  /*02e0*/  @!P1 FMUL R10, R10, 0.5 ;  /* 0x3f0000000a0a9820 */ /* 0x000fc80000400000 */
[----:B------:R-:W0:Y:S02]  /*02f0*/  MUFU.EX2 R2, R10 ;  /* 0x0000000a00027308 */ /* 0x000e240000000800 */
[----:B0-----:R-:W-:-:S04]  /*0300*/  @!P1 FMUL R2, R2, R2 ;  /* 0x0000000202029220 */ /* 0x001fc80000400000 */
[----:B------:R-:W-:Y:S02]  /*0310*/  FADD R4, R2, 1 ;  /* 0x3f80000002047421 */ /* 0x000fe40000000000 */
[----:B------:R-:W0:Y:S03]  /*0320*/  LDC.64 R2, c[0x0][0x238] ;  /* 0x00008e00ff027b82 */ /* 0x000e260000000a00 */
[----:B------:R-:W-:-:S13]  /*0330*/  FSETP.GT.AND P1, PT, R4, 8.50705917302346158658e+37, PT ;  /* 0x7e8000000400780b */ /* 0x000fda0003f24000 */
[----:B------:R-:W-:-:S06]  /*0340*/  @P1 FMUL R4, R4, 0.25 ;  /* 0x3e80000004041820 */ /* 0x000fcc0000400000 */
[----:B------:R-:W1:Y:S01]  /*0350*/  MUFU.RCP R4, R4 ;  /* 0x0000000400047308 */ /* 0x000e620000001000 */
[----:B------:R-:W-:Y:S01]  /*0360*/  FSEL R5, R5, 1, P1 ;  /* 0x3f80000005057808 */ /* 0x000fe20000800000 */
[----:B0-----:R-:W-:-:S04]  /*0370*/  IMAD.WIDE R2, R0, 0x4, R2 ;  /* 0x0000000400027825 */ /* 0x001fc800078e0202 */
[----:B-1----:R-:W-:Y:S01]  /*0380*/  FMUL R5, R4, R5 ;  /* 0x0000000504057220 */ /* 0x002fe20000400000 */
[----:B------:R-:W-:Y:S06]  /*0390*/  @P0 EXIT ;  /* 0x000000000000094d */ /* 0x000fec0003800000 */
[----:B------:R-:W-:Y:S01]  /*03a0*/  STG.E desc[UR4][R2.64], R5 ;  /* 0x0000000502007986 */ /* 0x000fe2000c101904 */
[----:B------:R-:W-:Y:S05]  /*03b0*/  EXIT ;  /* 0x000000000000794d */ /* 0x000fea0003800000 */
.L_x_0:
[----:B------:R-:W-:-:S00]  /*03c0*/  BRA `(.L_x_0) ;  /* 0xfffffffc00fc7947 */ /* 0x000fc0000383ffff */
[----:B------:R-:W-:-:S00]  /*03d0*/  NOP ;  /* 0x0000000000007918 */ /* 0x000fc00000000000 */
        /* <DEDUP_REMOVED lines=10> */
.L_x_1:


//--------------------- .nv.global.init           --------------------------
	.section	.nv.global.init,"aw",@progbits
.nv.global.init:
	.type		_$_str,@object
	.size		_$_str,(_$_str_$_2 - _$_str)
_$_str:
        /*0000*/ 	.byte	0x5f, 0x5f, 0x43, 0x55, 0x44, 0x41, 0x5f, 0x46, 0x54, 0x5a, 0x00
	.type		_$_str_$_2,@object
	.size		_$_str_$_2,(.L_1 - _$_str_$_2)
_$_str_$_2:
        /*000b*/ 	.byte	0x5f, 0x5f, 0x43, 0x55, 0x44, 0x41, 0x5f, 0x50, 0x52, 0x45, 0x43, 0x5f, 0x53, 0x51, 0x52, 0x54
        /*001b*/ 	.byte	0x00
.L_1:


//--------------------- .nv.constant0.triton_poi_fused__native_batch_norm_legit_no_training_sigmoid_12 --------------------------
	.section	.nv.constant0.triton_poi_fused__native_batch_norm_legit_no_training_sigmoid_12,"a",@progbits
	.sectionflags	@""
	.align	4
.nv.constant0.triton_poi_fused__native_batch_norm_legit_no_training_sigmoid_12:
	.zero		580
